	.headerflags	@"EF_CUDA_TEXMODE_UNIFIED EF_CUDA_64BIT_ADDRESS EF_CUDA_ACCELERATORS EF_CUDA_SM90 EF_CUDA_VIRTUAL_SM(EF_CUDA_SM90)"
	.elftype	@"ET_EXEC"


//--------------------- .nv.info                  --------------------------
	.section	.nv.info,"",@"SHT_CUDA_INFO"
	.align	4


	//----- nvinfo : EIATTR_REGCOUNT
	.align		4
        /*0000*/ 	.byte	0x04, 0x2f
        /*0002*/ 	.short	(.L_1 - .L_0)
	.align		4
.L_0:
        /*0004*/ 	.word	index@(triton_poi_fused_add_div_relu_3)
        /*0008*/ 	.word	0x00000017


	//----- nvinfo : EIATTR_MIN_STACK_SIZE
	.align		4
.L_1:
        /*000c*/ 	.byte	0x04, 0x12
        /*000e*/ 	.short	(.L_3 - .L_2)
	.align		4
.L_2:
        /*0010*/ 	.word	index@(triton_poi_fused_add_div_relu_3)
        /*0014*/ 	.word	0x00000000


	//----- nvinfo : EIATTR_FRAME_SIZE
	.align		4
.L_3:
        /*0018*/ 	.byte	0x04, 0x11
        /*001a*/ 	.short	(.L_5 - .L_4)
	.align		4
.L_4:
        /*001c*/ 	.word	index@(triton_poi_fused_add_div_relu_3)
        /*0020*/ 	.word	0x00000000


	//----- nvinfo : EIATTR_MIN_STACK_SIZE
	.align		4
.L_5:
        /*0024*/ 	.byte	0x04, 0x12
        /*0026*/ 	.short	(.L_7 - .L_6)
	.align		4
.L_6:
        /*0028*/ 	.word	index@(triton_poi_fused_add_div_relu_3)
        /*002c*/ 	.word	0x00000000
.L_7:


//--------------------- .nv.info.triton_poi_fused_add_div_relu_3 --------------------------
	.section	.nv.info.triton_poi_fused_add_div_relu_3,"",@"SHT_CUDA_INFO"
	.sectionflags	@""
	.align	4


	//----- nvinfo : EIATTR_CUDA_API_VERSION
	.align		4
        /*0000*/ 	.byte	0x04, 0x37
        /*0002*/ 	.short	(.L_9 - .L_8)
.L_8:
        /*0004*/ 	.word	0x0000007c


	//----- nvinfo : EIATTR_KPARAM_INFO
	.align		4
.L_9:
        /*0008*/ 	.byte	0x04, 0x17
        /*000a*/ 	.short	(.L_11 - .L_10)
.L_10:
        /*000c*/ 	.word	0x00000000
        /*0010*/ 	.short	0x0004
        /*0012*/ 	.short	0x001c
        /*0014*/ 	.byte	0x00, 0xf0, 0x11, 0x00


	//----- nvinfo : EIATTR_KPARAM_INFO
	.align		4
.L_11:
        /*0018*/ 	.byte	0x04, 0x17
        /*001a*/ 	.short	(.L_13 - .L_12)
.L_12:
        /*001c*/ 	.word	0x00000000
        /*0020*/ 	.short	0x0003
        /*0022*/ 	.short	0x0018
        /*0024*/ 	.byte	0x00, 0xf0, 0x11, 0x00


	//----- nvinfo : EIATTR_KPARAM_INFO
	.align		4
.L_13:
        /*0028*/ 	.byte	0x04, 0x17
        /*002a*/ 	.short	(.L_15 - .L_14)
.L_14:
        /*002c*/ 	.word	0x00000000
        /*0030*/ 	.short	0x0002
        /*0032*/ 	.short	0x0010
        /*0034*/ 	.byte	0x00, 0xf4, 0x21, 0x00


	//----- nvinfo : EIATTR_KPARAM_INFO
	.align		4
.L_15:
        /*0038*/ 	.byte	0x04, 0x17
        /*003a*/ 	.short	(.L_17 - .L_16)
.L_16:
        /*003c*/ 	.word	0x00000000
        /*0040*/ 	.short	0x0001
        /*0042*/ 	.short	0x0008
        /*0044*/ 	.byte	0x00, 0xf4, 0x21, 0x00


	//----- nvinfo : EIATTR_KPARAM_INFO
	.align		4
.L_17:
        /*0048*/ 	.byte	0x04, 0x17
        /*004a*/ 	.short	(.L_19 - .L_18)
.L_18:
        /*004c*/ 	.word	0x00000000
        /*0050*/ 	.short	0x0000
        /*0052*/ 	.short	0x0000
        /*0054*/ 	.byte	0x00, 0xf4, 0x21, 0x00


	//----- nvinfo : EIATTR_SPARSE_MMA_MASK
	.align		4
.L_19:
        /*0058*/ 	.byte	0x03, 0x50
        /*005a*/ 	.short	0x0000


	//----- nvinfo : EIATTR_MAXREG_COUNT
	.align		4
        /*005c*/ 	.byte	0x03, 0x1b
        /*005e*/ 	.short	0x00ff


	//----- nvinfo : EIATTR_EXIT_INSTR_OFFSETS
	.align		4
        /*0060*/ 	.byte	0x04, 0x1c
        /*0062*/ 	.short	(.L_21 - .L_20)


	//   ....[0]....
.L_20:
        /*0064*/ 	.word	0x00000780


	//   ....[1]....
        /*0068*/ 	.word	0x000007a0


	//----- nvinfo : EIATTR_REQNTID
	.align		4
.L_21:
        /*006c*/ 	.byte	0x04, 0x10
        /*006e*/ 	.short	(.L_23 - .L_22)
.L_22:
        /*0070*/ 	.word	0x00000080
        /*0074*/ 	.word	0x00000001
        /*0078*/ 	.word	0x00000001


	//----- nvinfo : EIATTR_CBANK_PARAM_SIZE
	.align		4
.L_23:
        /*007c*/ 	.byte	0x03, 0x19
        /*007e*/ 	.short	0x0020


	//----- nvinfo : EIATTR_PARAM_CBANK
	.align		4
        /*0080*/ 	.byte	0x04, 0x0a
        /*0082*/ 	.short	(.L_25 - .L_24)
	.align		4
.L_24:
        /*0084*/ 	.word	index@(.nv.constant0.triton_poi_fused_add_div_relu_3)
        /*0088*/ 	.short	0x0210
        /*008a*/ 	.short	0x0020


	//----- nvinfo : EIATTR_SW_WAR
	.align		4
.L_25:
        /*008c*/ 	.byte	0x04, 0x36
        /*008e*/ 	.short	(.L_27 - .L_26)
.L_26:
        /*0090*/ 	.word	0x00000008
.L_27:


//--------------------- .nv.callgraph             --------------------------
	.section	.nv.callgraph,"",@"SHT_CUDA_CALLGRAPH"
	.align	4
	.sectionentsize	8
	.align		4
        /*0000*/ 	.word	0x00000000
	.align		4
        /*0004*/ 	.word	0xffffffff
	.align		4
        /*0008*/ 	.word	0x00000000
	.align		4
        /*000c*/ 	.word	0xfffffffe
	.align		4
        /*0010*/ 	.word	0x00000000
	.align		4
        /*0014*/ 	.word	0xfffffffd
	.align		4
        /*0018*/ 	.word	0x00000000
	.align		4
        /*001c*/ 	.word	0xfffffffc


//--------------------- .text.triton_poi_fused_add_div_relu_3 --------------------------
	.section	.text.triton_poi_fused_add_div_relu_3,"ax",@progbits
	.sectionflags	@"SHF_BARRIERS=1"
	.align	128
        .global         triton_poi_fused_add_div_relu_3
        .type           triton_poi_fused_add_div_relu_3,@function
        .size           triton_poi_fused_add_div_relu_3,(.L_x_1 - triton_poi_fused_add_div_relu_3)
        .other          triton_poi_fused_add_div_relu_3,@"STO_CUDA_ENTRY STV_DEFAULT"
triton_poi_fused_add_div_relu_3:
.text.triton_poi_fused_add_div_relu_3:
[----:B------:R-:W0:Y:S01]  /*0000*/  LDC R1, c[0x0][0x28] ;  /* 0x00000a00ff017b82 */ /* 0x000e220000000800 */
[----:B------:R-:W1:Y:S07]  /*0010*/  S2R R11, SR_CTAID.Y ;  /* 0x00000000000b7919 */ /* 0x000e6e0000002600 */
[----:B------:R-:W2:Y:S01]  /*0020*/  LDC.64 R6, c[0x0][0x210] ;  /* 0x00008400ff067b82 */ /* 0x000ea20000000a00 */
[----:B------:R-:W-:Y:S01]  /*0030*/  ULDC.64 UR6, c[0x0][0x208] ;  /* 0x0000820000067ab9 */ /* 0x000fe20000000a00 */
[----:B------:R-:W3:Y:S01]  /*0040*/  S2R R0, SR_TID.X ;  /* 0x0000000000007919 */ /* 0x000ee20000002100 */
[----:B------:R-:W4:Y:S01]  /*0050*/  S2R R10, SR_CTAID.X ;  /* 0x00000000000a7919 */ /* 0x000f220000002500 */
[----:B-1----:R-:W-:-:S02]  /*0060*/  IMAD.SHL.U32 R12, R11, 0x20, RZ ;  /* 0x000000200b0c7824 */ /* 0x002fc400078e00ff */
[----:B---3--:R-:W-:Y:S01]  /*0070*/  IMAD.SHL.U32 R3, R0, 0x4, RZ ;  /* 0x0000000400037824 */ /* 0x008fe200078e00ff */
[----:B------:R-:W-:Y:S01]  /*0080*/  SHF.R.U32.HI R2, RZ, 0x3, R0 ;  /* 0x00000003ff027819 */ /* 0x000fe20000011600 */
[----:B----4-:R-:W-:-:S03]  /*0090*/  IMAD.SHL.U32 R10, R10, 0x10, RZ ;  /* 0x000000100a0a7824 */ /* 0x010fc600078e00ff */
[----:B------:R-:W-:Y:S02]  /*00a0*/  LOP3.LUT R4, R12, 0x1c, R3, 0xf8, !PT ;  /* 0x0000001c0c047812 */ /* 0x000fe400078ef803 */
[----:B------:R-:W-:Y:S02]  /*00b0*/  SGXT.U32 R2, R2, 0x4 ;  /* 0x000000040202781a */ /* 0x000fe40000000000 */
[----:B------:R-:W-:-:S04]  /*00c0*/  SHF.R.S32.HI R5, RZ, 0x1f, R4 ;  /* 0x0000001fff057819 */ /* 0x000fc80000011404 */
[----:B------:R-:W-:Y:S02]  /*00d0*/  LEA.HI R8, R5, R4, RZ, 0x4 ;  /* 0x0000000405087211 */ /* 0x000fe400078f20ff */
[----:B------:R-:W-:Y:S02]  /*00e0*/  LOP3.LUT R5, R10, R2, RZ, 0xfc, !PT ;  /* 0x000000020a057212 */ /* 0x000fe400078efcff */
[C---:B------:R-:W-:Y:S01]  /*00f0*/  LOP3.LUT R9, R8.reuse, 0xfffffff0, RZ, 0xc0, !PT ;  /* 0xfffffff008097812 */ /* 0x040fe200078ec0ff */
[----:B------:R-:W-:Y:S01]  /*0100*/  IMAD.SHL.U32 R8, R8, 0x10, RZ ;  /* 0x0000001008087824 */ /* 0x000fe200078e00ff */
[----:B------:R-:W-:-:S03]  /*0110*/  ISETP.GE.AND P0, PT, R5, 0x10, PT ;  /* 0x000000100500780c */ /* 0x000fc60003f06270 */
[C---:B------:R-:W-:Y:S01]  /*0120*/  IMAD.IADD R14, R4.reuse, 0x1, -R9 ;  /* 0x00000001040e7824 */ /* 0x040fe200078e0a09 */
[----:B------:R-:W-:-:S03]  /*0130*/  ISETP.LT.AND P0, PT, R4, 0x40, !P0 ;  /* 0x000000400400780c */ /* 0x000fc60004701270 */
[----:B------:R-:W-:Y:S01]  /*0140*/  IMAD R14, R5, 0x10, R14 ;  /* 0x00000010050e7824 */ /* 0x000fe200078e020e */
[----:B------:R-:W-:Y:S02]  /*0150*/  LOP3.LUT R5, R8, 0xffffff00, RZ, 0xc0, !PT ;  /* 0xffffff0008057812 */ /* 0x000fe400078ec0ff */
[----:B------:R-:W-:Y:S01]  /*0160*/  SHF.R.U32.HI R13, RZ, 0x2, R0 ;  /* 0x00000002ff0d7819 */ /* 0x000fe20000011600 */
[----:B------:R-:W1:Y:S02]  /*0170*/  LDC.64 R8, c[0x0][0x218] ;  /* 0x00008600ff087b82 */ /* 0x000e640000000a00 */
[----:B------:R-:W-:-:S04]  /*0180*/  IMAD.IADD R5, R14, 0x1, R5 ;  /* 0x000000010e057824 */ /* 0x000fc800078e0205 */
[----:B--2---:R-:W-:Y:S01]  /*0190*/  IMAD.WIDE R14, R5, 0x4, R6 ;  /* 0x00000004050e7825 */ /* 0x004fe200078e0206 */
[----:B------:R-:W-:Y:S02]  /*01a0*/  CS2R R4, SRZ ;  /* 0x0000000000047805 */ /* 0x000fe4000001ff00 */
[----:B------:R-:W-:-:S06]  /*01b0*/  CS2R R6, SRZ ;  /* 0x0000000000067805 */ /* 0x000fcc000001ff00 */
[----:B------:R2:W3:Y:S01]  /*01c0*/  @P0 LDG.E.EL.128 R4, desc[UR6][R14.64] ;  /* 0x000000060e040981 */ /* 0x0004e2000c2e1d00 */
[----:B------:R-:W-:Y:S02]  /*01d0*/  SGXT.U32 R13, R13, 0x5 ;  /* 0x000000050d0d781a */ /* 0x000fe40000000000 */
[----:B------:R-:W-:Y:S02]  /*01e0*/  SHF.R.S32.HI R11, RZ, 0x1a, R11 ;  /* 0x0000001aff0b7819 */ /* 0x000fe4000001140b */
[----:B------:R-:W-:Y:S02]  /*01f0*/  LOP3.LUT R12, R12, R13, RZ, 0xfc, !PT ;  /* 0x0000000d0c0c7212 */ /* 0x000fe400078efcff */
[----:B------:R-:W-:Y:S02]  /*0200*/  SGXT R11, R11, 0x1 ;  /* 0x000000010b0b781a */ /* 0x000fe40000000200 */
[----:B------:R-:W-:Y:S02]  /*0210*/  LOP3.LUT R3, R10, 0xc, R3, 0xf8, !PT ;  /* 0x0000000c0a037812 */ /* 0x000fe400078ef803 */
[----:B------:R-:W-:-:S02]  /*0220*/  LEA.HI R11, R11, R12, RZ, 0x4 ;  /* 0x0000000c0b0b7211 */ /* 0x000fc400078f20ff */
[----:B------:R-:W-:Y:S02]  /*0230*/  ISETP.GE.AND P0, PT, R3, 0x10, PT ;  /* 0x000000100300780c */ /* 0x000fe40003f06270 */
[----:B------:R-:W-:Y:S02]  /*0240*/  LOP3.LUT R10, R11, 0xfffffff0, RZ, 0xc0, !PT ;  /* 0xfffffff00b0a7812 */ /* 0x000fe400078ec0ff */
[----:B------:R-:W-:-:S03]  /*0250*/  ISETP.LT.AND P0, PT, R12, 0x40, !P0 ;  /* 0x000000400c00780c */ /* 0x000fc60004701270 */
[----:B--2---:R-:W-:Y:S01]  /*0260*/  IMAD.IADD R15, R3, 0x1, R10 ;  /* 0x00000001030f7824 */ /* 0x004fe200078e020a */
[----:B------:R-:W-:-:S03]  /*0270*/  CS2R R10, SRZ ;  /* 0x00000000000a7805 */ /* 0x000fc6000001ff00 */
[----:B-1----:R-:W-:Y:S01]  /*0280*/  IMAD.WIDE R14, R15, 0x4, R8 ;  /* 0x000000040f0e7825 */ /* 0x002fe200078e0208 */
[----:B------:R-:W-:-:S06]  /*0290*/  CS2R R8, SRZ ;  /* 0x0000000000087805 */ /* 0x000fcc000001ff00 */
[----:B------:R1:W2:Y:S01]  /*02a0*/  @P0 LDG.E.EL.128 R8, desc[UR6][R14.64] ;  /* 0x000000060e080981 */ /* 0x0002a2000c2e1d00 */
[----:B------:R-:W4:Y:S01]  /*02b0*/  S2UR UR5, SR_CgaCtaId ;  /* 0x00000000000579c3 */ /* 0x000f220000008800 */
[----:B------:R-:W-:Y:S01]  /*02c0*/  IMAD.SHL.U32 R13, R0, 0x40, RZ ;  /* 0x00000040000d7824 */ /* 0x000fe200078e00ff */
[----:B------:R-:W-:Y:S01]  /*02d0*/  UMOV UR4, 0x400 ;  /* 0x0000040000047882 */ /* 0x000fe20000000000 */
[----:B------:R-:W-:-:S03]  /*02e0*/  IMAD R3, R12, 0x10, R3 ;  /* 0x000000100c037824 */ /* 0x000fc600078e0203 */
[----:B------:R-:W-:Y:S02]  /*02f0*/  LOP3.LUT R13, R13, 0x1c0, RZ, 0xc0, !PT ;  /* 0x000001c00d0d7812 */ /* 0x000fe400078ec0ff */
[----:B-1----:R-:W-:Y:S02]  /*0300*/  LOP3.LUT R14, R0, 0x7c, RZ, 0xc0, !PT ;  /* 0x0000007c000e7812 */ /* 0x002fe400078ec0ff */
[C---:B------:R-:W-:Y:S02]  /*0310*/  LOP3.LUT R16, R13.reuse, R2, RZ, 0xfc, !PT ;  /* 0x000000020d107212 */ /* 0x040fe400078efcff */
[C---:B------:R-:W-:Y:S02]  /*0320*/  LOP3.LUT R2, R13.reuse, 0x10, RZ, 0xfc, !PT ;  /* 0x000000100d027812 */ /* 0x040fe400078efcff */
[C---:B------:R-:W-:Y:S02]  /*0330*/  LOP3.LUT R17, R13.reuse, 0x20, RZ, 0xfc, !PT ;  /* 0x000000200d117812 */ /* 0x040fe400078efcff */
[----:B------:R-:W-:Y:S01]  /*0340*/  LOP3.LUT R18, R13, 0x30, RZ, 0xfc, !PT ;  /* 0x000000300d127812 */ /* 0x000fe200078efcff */
[----:B----4-:R-:W-:-:S06]  /*0350*/  UPRMT UR4, UR5, 0x654, UR4 ;  /* 0x0000065405047896 */ /* 0x010fcc0008000004 */
[----:B------:R-:W-:Y:S02]  /*0360*/  LEA.HI R13, R13, UR4, RZ, 0x1e ;  /* 0x000000040d0d7c11 */ /* 0x000fe4000f8ff0ff */
[----:B------:R-:W-:Y:S02]  /*0370*/  LEA.HI R15, R2, UR4, RZ, 0x1e ;  /* 0x00000004020f7c11 */ /* 0x000fe4000f8ff0ff */
[----:B------:R-:W-:Y:S01]  /*0380*/  LEA.HI R17, R17, UR4, RZ, 0x1e ;  /* 0x0000000411117c11 */ /* 0x000fe2000f8ff0ff */
[----:B------:R-:W-:Y:S01]  /*0390*/  IMAD R2, R16, 0x4, R13 ;  /* 0x0000000410027824 */ /* 0x000fe200078e020d */
[----:B------:R-:W-:Y:S01]  /*03a0*/  LEA.HI R19, R18, UR4, RZ, 0x1e ;  /* 0x0000000412137c11 */ /* 0x000fe2000f8ff0ff */
[----:B------:R-:W-:Y:S02]  /*03b0*/  IMAD R13, R16, 0x4, R15 ;  /* 0x00000004100d7824 */ /* 0x000fe400078e020f */
[----:B------:R-:W-:Y:S02]  /*03c0*/  IMAD.SHL.U32 R15, R0, 0x10, RZ ;  /* 0x00000010000f7824 */ /* 0x000fe400078e00ff */
[----:B------:R-:W-:-:S02]  /*03d0*/  IMAD R17, R16, 0x4, R17 ;  /* 0x0000000410117824 */ /* 0x000fc400078e0211 */
[----:B------:R-:W-:Y:S01]  /*03e0*/  IMAD R16, R16, 0x4, R19 ;  /* 0x0000000410107824 */ /* 0x000fe200078e0213 */
[----:B------:R-:W-:-:S04]  /*03f0*/  LOP3.LUT R19, R15, 0x7f0, RZ, 0xc0, !PT ;  /* 0x000007f00f137812 */ /* 0x000fc800078ec0ff */
[----:B------:R-:W-:Y:S02]  /*0400*/  IADD3 R14, R19, UR4, R14 ;  /* 0x00000004130e7c10 */ /* 0x000fe4000fffe00e */
[----:B---3--:R-:W-:Y:S02]  /*0410*/  FSETP.GEU.AND P1, PT, R4, RZ, PT ;  /* 0x000000ff0400720b */ /* 0x008fe40003f2e000 */
[----:B------:R-:W-:Y:S02]  /*0420*/  FSETP.GEU.AND P2, PT, R5, RZ, PT ;  /* 0x000000ff0500720b */ /* 0x000fe40003f4e000 */
[----:B------:R-:W-:Y:S02]  /*0430*/  FSETP.GEU.AND P3, PT, R6, RZ, PT ;  /* 0x000000ff0600720b */ /* 0x000fe40003f6e000 */
[----:B------:R-:W-:Y:S02]  /*0440*/  FSETP.GEU.AND P4, PT, R7, RZ, PT ;  /* 0x000000ff0700720b */ /* 0x000fe40003f8e000 */
[----:B------:R-:W-:-:S02]  /*0450*/  FSEL R4, R4, RZ, P1 ;  /* 0x000000ff04047208 */ /* 0x000fc40000800000 */
[----:B------:R-:W-:Y:S02]  /*0460*/  FSEL R5, R5, RZ, P2 ;  /* 0x000000ff05057208 */ /* 0x000fe40001000000 */
[----:B------:R-:W-:Y:S01]  /*0470*/  FSEL R6, R6, RZ, P3 ;  /* 0x000000ff06067208 */ /* 0x000fe20001800000 */
[----:B------:R-:W-:Y:S01]  /*0480*/  FADD R15, R4, 0.0010000000474974513054 ;  /* 0x3a83126f040f7421 */ /* 0x000fe20000000000 */
[----:B------:R-:W-:Y:S01]  /*0490*/  FSEL R7, R7, RZ, P4 ;  /* 0x000000ff07077208 */ /* 0x000fe20002000000 */
[----:B------:R-:W-:Y:S02]  /*04a0*/  FADD R0, R5, 0.0010000000474974513054 ;  /* 0x3a83126f05007421 */ /* 0x000fe40000000000 */
[----:B------:R-:W-:Y:S01]  /*04b0*/  FADD R6, R6, 0.0010000000474974513054 ;  /* 0x3a83126f06067421 */ /* 0x000fe20000000000 */
[----:B------:R1:W-:Y:S01]  /*04c0*/  STS [R2], R15 ;  /* 0x0000000f02007388 */ /* 0x0003e20000000800 */
[----:B------:R-:W-:Y:S01]  /*04d0*/  FADD R7, R7, 0.0010000000474974513054 ;  /* 0x3a83126f07077421 */ /* 0x000fe20000000000 */
[----:B------:R-:W1:Y:S02]  /*04e0*/  LDC.64 R4, c[0x0][0x220] ;  /* 0x00008800ff047b82 */ /* 0x000e640000000a00 */
[----:B------:R-:W-:Y:S04]  /*04f0*/  STS [R13+0x40], R0 ;  /* 0x000040000d007388 */ /* 0x000fe80000000800 */
[----:B------:R-:W-:Y:S04]  /*0500*/  STS [R17+0x80], R6 ;  /* 0x0000800611007388 */ /* 0x000fe80000000800 */
[----:B------:R3:W-:Y:S01]  /*0510*/  STS [R16+0xc0], R7 ;  /* 0x0000c00710007388 */ /* 0x0007e20000000800 */
[----:B------:R-:W-:Y:S01]  /*0520*/  BAR.SYNC.DEFER_BLOCKING 0x0 ;  /* 0x0000000000007b1d */ /* 0x000fe20000010000 */
[----:B--2---:R-:W-:-:S02]  /*0530*/  FSETP.GT.AND P6, PT, |R8|, 8.50705917302346158658e+37, PT ;  /* 0x7e8000000800780b */ /* 0x004fc40003fc4200 */
[C---:B------:R-:W-:Y:S02]  /*0540*/  FSETP.GT.AND P2, PT, |R9|.reuse, 8.50705917302346158658e+37, PT ;  /* 0x7e8000000900780b */ /* 0x040fe40003f44200 */
[----:B------:R-:W-:Y:S02]  /*0550*/  FSETP.GEU.AND P1, PT, |R8|, 1.175494350822287508e-38, PT ;  /* 0x008000000800780b */ /* 0x000fe40003f2e200 */
[C---:B------:R-:W-:Y:S02]  /*0560*/  FSETP.GT.AND P4, PT, |R10|.reuse, 8.50705917302346158658e+37, PT ;  /* 0x7e8000000a00780b */ /* 0x040fe40003f84200 */
[----:B------:R-:W-:Y:S01]  /*0570*/  FSETP.GEU.AND P3, PT, |R9|, 1.175494350822287508e-38, PT ;  /* 0x008000000900780b */ /* 0x000fe20003f6e200 */
[----:B-1----:R-:W-:Y:S01]  /*0580*/  IMAD.WIDE R2, R3, 0x4, R4 ;  /* 0x0000000403027825 */ /* 0x002fe200078e0204 */
[----:B------:R-:W-:-:S03]  /*0590*/  FSETP.GEU.AND P5, PT, |R10|, 1.175494350822287508e-38, PT ;  /* 0x008000000a00780b */ /* 0x000fc60003fae200 */
[----:B------:R-:W-:Y:S02]  /*05a0*/  @P6 FMUL R8, R8, 0.25 ;  /* 0x3e80000008086820 */ /* 0x000fe40000400000 */
[----:B------:R-:W-:Y:S02]  /*05b0*/  @P2 FMUL R9, R9, 0.25 ;  /* 0x3e80000009092820 */ /* 0x000fe40000400000 */
[----:B------:R-:W-:Y:S02]  /*05c0*/  @!P1 FMUL R8, R8, 16777216 ;  /* 0x4b80000008089820 */ /* 0x000fe40000400000 */
[----:B------:R-:W-:Y:S02]  /*05d0*/  @P4 FMUL R10, R10, 0.25 ;  /* 0x3e8000000a0a4820 */ /* 0x000fe40000400000 */
[----:B------:R-:W-:Y:S01]  /*05e0*/  @!P3 FMUL R9, R9, 16777216 ;  /* 0x4b8000000909b820 */ /* 0x000fe20000400000 */
[----:B---3--:R-:W1:Y:S01]  /*05f0*/  MUFU.RCP R7, R8 ;  /* 0x0000000800077308 */ /* 0x008e620000001000 */
[----:B------:R-:W2:Y:S01]  /*0600*/  LDS R18, [R14] ;  /* 0x000000000e127984 */ /* 0x000ea20000000800 */
[----:B------:R-:W-:-:S03]  /*0610*/  @!P5 FMUL R10, R10, 16777216 ;  /* 0x4b8000000a0ad820 */ /* 0x000fc60000400000 */
[----:B------:R-:W3:Y:S03]  /*0620*/  LDS R19, [R14+0x4] ;  /* 0x000004000e137984 */ /* 0x000ee60000000800 */
[----:B------:R-:W4:Y:S01]  /*0630*/  MUFU.RCP R0, R9 ;  /* 0x0000000900007308 */ /* 0x000f220000001000 */
[----:B------:R-:W5:Y:S04]  /*0640*/  LDS R20, [R14+0x8] ;  /* 0x000008000e147984 */ /* 0x000f680000000800 */
[----:B------:R-:W4:Y:S03]  /*0650*/  LDS R15, [R14+0xc] ;  /* 0x00000c000e0f7984 */ /* 0x000f260000000800 */
[----:B------:R-:W1:Y:S01]  /*0660*/  MUFU.RCP R13, R10 ;  /* 0x0000000a000d7308 */ /* 0x000e620000001000 */
[----:B--2---:R-:W-:Y:S01]  /*0670*/  @P6 FMUL R18, R18, 0.25 ;  /* 0x3e80000012126820 */ /* 0x004fe20000400000 */
[----:B------:R-:W-:Y:S01]  /*0680*/  FSETP.GT.AND P6, PT, |R11|, 8.50705917302346158658e+37, PT ;  /* 0x7e8000000b00780b */ /* 0x000fe20003fc4200 */
[----:B---3--:R-:W-:Y:S01]  /*0690*/  @P2 FMUL R19, R19, 0.25 ;  /* 0x3e80000013132820 */ /* 0x008fe20000400000 */
[----:B------:R-:W-:Y:S01]  /*06a0*/  FSETP.GEU.AND P2, PT, |R11|, 1.175494350822287508e-38, PT ;  /* 0x008000000b00780b */ /* 0x000fe20003f4e200 */
[----:B------:R-:W-:Y:S01]  /*06b0*/  @!P1 FMUL R18, R18, 16777216 ;  /* 0x4b80000012129820 */ /* 0x000fe20000400000 */
[----:B-----5:R-:W-:Y:S01]  /*06c0*/  @P4 FMUL R20, R20, 0.25 ;  /* 0x3e80000014144820 */ /* 0x020fe20000400000 */
[----:B------:R-:W-:-:S02]  /*06d0*/  @!P3 FMUL R19, R19, 16777216 ;  /* 0x4b8000001313b820 */ /* 0x000fc40000400000 */
[----:B-1----:R-:W-:Y:S01]  /*06e0*/  FMUL R4, R7, R18 ;  /* 0x0000001207047220 */ /* 0x002fe20000400000 */
[----:B------:R-:W-:Y:S01]  /*06f0*/  @!P5 FMUL R20, R20, 16777216 ;  /* 0x4b8000001414d820 */ /* 0x000fe20000400000 */
[----:B----4-:R-:W-:-:S04]  /*0700*/  FMUL R5, R0, R19 ;  /* 0x0000001300057220 */ /* 0x010fc80000400000 */
[----:B------:R-:W-:Y:S01]  /*0710*/  @P6 FMUL R11, R11, 0.25 ;  /* 0x3e8000000b0b6820 */ /* 0x000fe20000400000 */
[----:B0-----:R-:W-:Y:S01]  /*0720*/  @P6 FMUL R15, R15, 0.25 ;  /* 0x3e8000000f0f6820 */ /* 0x001fe20000400000 */
[----:B------:R-:W-:Y:S02]  /*0730*/  FMUL R6, R13, R20 ;  /* 0x000000140d067220 */ /* 0x000fe40000400000 */
[----:B------:R-:W-:Y:S01]  /*0740*/  @!P2 FMUL R11, R11, 16777216 ;  /* 0x4b8000000b0ba820 */ /* 0x000fe20000400000 */
[----:B------:R-:W-:-:S03]  /*0750*/  @!P2 FMUL R15, R15, 16777216 ;  /* 0x4b8000000f0fa820 */ /* 0x000fc60000400000 */
[----:B------:R-:W0:Y:S02]  /*0760*/  MUFU.RCP R8, R11 ;  /* 0x0000000b00087308 */ /* 0x000e240000001000 */
[----:B0-----:R-:W-:Y:S01]  /*0770*/  FMUL R7, R8, R15 ;  /* 0x0000000f08077220 */ /* 0x001fe20000400000 */
[----:B------:R-:W-:Y:S06]  /*0780*/  @!P0 EXIT ;  /* 0x000000000000894d */ /* 0x000fec0003800000 */
[----:B------:R-:W-:Y:S01]  /*0790*/  STG.E.128 desc[UR6][R2.64], R4 ;  /* 0x0000000402007986 */ /* 0x000fe2000c101d06 */
[----:B------:R-:W-:Y:S05]  /*07a0*/  EXIT ;  /* 0x000000000000794d */ /* 0x000fea0003800000 */
.L_x_0:
[----:B------:R-:W-:-:S00]  /*07b0*/  BRA `(.L_x_0) ;  /* 0xfffffffc00fc7947 */ /* 0x000fc0000383ffff */
[----:B------:R-:W-:-:S00]  /*07c0*/  NOP ;  /* 0x0000000000007918 */ /* 0x000fc00000000000 */
        /* <DEDUP_REMOVED lines=11> */
.L_x_1:


//--------------------- .nv.shared.triton_poi_fused_add_div_relu_3 --------------------------
	.section	.nv.shared.triton_poi_fused_add_div_relu_3,"aw",@nobits
	.sectionflags	@""
	.align	16
	.zero		1024


//--------------------- .nv.constant0.triton_poi_fused_add_div_relu_3 --------------------------
	.section	.nv.constant0.triton_poi_fused_add_div_relu_3,"a",@progbits
	.sectionflags	@""
	.align	4
.nv.constant0.triton_poi_fused_add_div_relu_3:
	.zero		560
